//
// Generated by NVIDIA NVVM Compiler
//
// Compiler Build ID: CL-36424714
// Cuda compilation tools, release 13.0, V13.0.88
// Based on NVVM 20.0.0
//

.version 9.0
.target sm_100
.address_size 64

	// .globl	_Z16findFirstIndicesPiiS_

.visible .entry _Z16findFirstIndicesPiiS_(
	.param .u64 .ptr .align 1 _Z16findFirstIndicesPiiS__param_0,
	.param .u32 _Z16findFirstIndicesPiiS__param_1,
	.param .u64 .ptr .align 1 _Z16findFirstIndicesPiiS__param_2
)
{
	.reg .pred 	%p<4>;
	.reg .b32 	%r<9>;
	.reg .b64 	%rd<11>;

	ld.param.u64 	%rd2, [_Z16findFirstIndicesPiiS__param_0];
	ld.param.u32 	%r2, [_Z16findFirstIndicesPiiS__param_1];
	ld.param.u64 	%rd3, [_Z16findFirstIndicesPiiS__param_2];
	cvta.to.global.u64 	%rd1, %rd3;
	mov.u32 	%r3, %ctaid.x;
	mov.u32 	%r4, %ntid.x;
	mov.u32 	%r5, %tid.x;
	mad.lo.s32 	%r1, %r3, %r4, %r5;
	setp.gt.s32 	%p1, %r1, %r2;
	@%p1 bra 	$L__BB0_5;
	setp.eq.s32 	%p2, %r1, 0;
	@%p2 bra 	$L__BB0_3;
	cvta.to.global.u64 	%rd4, %rd2;
	mul.wide.s32 	%rd5, %r1, 4;
	add.s64 	%rd6, %rd4, %rd5;
	ld.global.u32 	%r6, [%rd6];
	ld.global.u32 	%r7, [%rd6+-4];
	setp.eq.s32 	%p3, %r6, %r7;
	@%p3 bra 	$L__BB0_4;
$L__BB0_3:
	mul.wide.s32 	%rd9, %r1, 4;
	add.s64 	%rd10, %rd1, %rd9;
	st.global.u32 	[%rd10], %r1;
	bra.uni 	$L__BB0_5;
$L__BB0_4:
	add.s64 	%rd8, %rd1, %rd5;
	mov.b32 	%r8, -1;
	st.global.u32 	[%rd8], %r8;
$L__BB0_5:
	ret;

}


// ===== COMPILED SASS (sm_100) =====

	.target	sm_100

	.elftype	@"ET_EXEC"


//--------------------- .note.nv.tkinfo           --------------------------
	.section	.note.nv.tkinfo,"",@"SHT_NOTE"
	.sectionflags	@"SHF_NOTE_NV_TKINFO"
	.tkinfo
        /*0018*/ 	.word	0x00000002
        /*0030*/ 	.string	""
        /*0030*/ 	.string	"ptxas"
        /*0030*/ 	.string	"Cuda compilation tools, release 13.0, V13.0.88"
        /*0030*/ 	.string	"Build cuda_13.0.r13.0/compiler.36424714_0"
        /*0030*/ 	.string	"-arch sm_100 -m 64 "



//--------------------- .note.nv.cuinfo           --------------------------
	.section	.note.nv.cuinfo,"",@"SHT_NOTE"
	.sectionflags	@"SHF_NOTE_NV_CUINFO"
        /*0018*/ 	.short	0x0002
        /*001a*/ 	.short	0x0064
        /*001c*/ 	.short	0x0082
	.zero		2


//--------------------- .nv.info                  --------------------------
	.section	.nv.info,"",@"SHT_CUDA_INFO"
	.align	4


	//----- nvinfo : EIATTR_REGCOUNT
	.align		4
        /*0000*/ 	.byte	0x04, 0x2f
        /*0002*/ 	.short	(.L_1 - .L_0)
	.align		4
.L_0:
        /*0004*/ 	.word	index@(_Z16findFirstIndicesPiiS_)
        /*0008*/ 	.word	0x0000000a


	//----- nvinfo : EIATTR_FRAME_SIZE
	.align		4
.L_1:
        /*000c*/ 	.byte	0x04, 0x11
        /*000e*/ 	.short	(.L_3 - .L_2)
	.align		4
.L_2:
        /*0010*/ 	.word	index@(_Z16findFirstIndicesPiiS_)
        /*0014*/ 	.word	0x00000000


	//----- nvinfo : EIATTR_MIN_STACK_SIZE
	.align		4
.L_3:
        /*0018*/ 	.byte	0x04, 0x12
        /*001a*/ 	.short	(.L_5 - .L_4)
	.align		4
.L_4:
        /*001c*/ 	.word	index@(_Z16findFirstIndicesPiiS_)
        /*0020*/ 	.word	0x00000000
.L_5:


//--------------------- .nv.compat                --------------------------
	.section	.nv.compat,"",@"SHT_CUDA_COMPAT_INFO"
	.align	4
        /*0000*/ 	.byte	0x02, 0x09, 0x00, 0x00, 0x02, 0x02, 0x01, 0x00, 0x02, 0x05, 0x05, 0x00, 0x03, 0x07, 0x01, 0x01
        /*0010*/ 	.byte	0x02, 0x03, 0x00, 0x00, 0x02, 0x06, 0x01, 0x00, 0x04, 0x0b, 0x08, 0x00, 0x09, 0x00, 0x00, 0x00
        /*0020*/ 	.byte	0x00, 0x00, 0x00, 0x00


//--------------------- .nv.info._Z16findFirstIndicesPiiS_ --------------------------
	.section	.nv.info._Z16findFirstIndicesPiiS_,"",@"SHT_CUDA_INFO"
	.sectionflags	@""
	.align	4


	//----- nvinfo : EIATTR_CUDA_API_VERSION
	.align		4
        /*0000*/ 	.byte	0x04, 0x37
        /*0002*/ 	.short	(.L_7 - .L_6)
.L_6:
        /*0004*/ 	.word	0x00000082


	//----- nvinfo : EIATTR_KPARAM_INFO
	.align		4
.L_7:
        /*0008*/ 	.byte	0x04, 0x17
        /*000a*/ 	.short	(.L_9 - .L_8)
.L_8:
        /*000c*/ 	.word	0x00000000
        /*0010*/ 	.short	0x0002
        /*0012*/ 	.short	0x0010
        /*0014*/ 	.byte	0x00, 0xf5, 0x21, 0x00


	//----- nvinfo : EIATTR_KPARAM_INFO
	.align		4
.L_9:
        /*0018*/ 	.byte	0x04, 0x17
        /*001a*/ 	.short	(.L_11 - .L_10)
.L_10:
        /*001c*/ 	.word	0x00000000
        /*0020*/ 	.short	0x0001
        /*0022*/ 	.short	0x0008
        /*0024*/ 	.byte	0x00, 0xf0, 0x11, 0x00


	//----- nvinfo : EIATTR_KPARAM_INFO
	.align		4
.L_11:
        /*0028*/ 	.byte	0x04, 0x17
        /*002a*/ 	.short	(.L_13 - .L_12)
.L_12:
        /*002c*/ 	.word	0x00000000
        /*0030*/ 	.short	0x0000
        /*0032*/ 	.short	0x0000
        /*0034*/ 	.byte	0x00, 0xf5, 0x21, 0x00


	//----- nvinfo : EIATTR_SPARSE_MMA_MASK
	.align		4
.L_13:
        /*0038*/ 	.byte	0x03, 0x50
        /*003a*/ 	.short	0x0000


	//----- nvinfo : EIATTR_MAXREG_COUNT
	.align		4
        /*003c*/ 	.byte	0x03, 0x1b
        /*003e*/ 	.short	0x00ff


	//----- nvinfo : EIATTR_MERCURY_ISA_VERSION
	.align		4
        /*0040*/ 	.byte	0x03, 0x5f
        /*0042*/ 	.short	0x0101


	//----- nvinfo : EIATTR_VRC_CTA_INIT_COUNT
	.align		4
        /*0044*/ 	.byte	0x02, 0x4a
	.zero		1
	.zero		1


	//----- nvinfo : EIATTR_EXIT_INSTR_OFFSETS
	.align		4
        /*0048*/ 	.byte	0x04, 0x1c
        /*004a*/ 	.short	(.L_15 - .L_14)


	//   ....[0]....
.L_14:
        /*004c*/ 	.word	0x00000070


	//   ....[1]....
        /*0050*/ 	.word	0x00000160


	//   ....[2]....
        /*0054*/ 	.word	0x000001b0


	//----- nvinfo : EIATTR_CRS_STACK_SIZE
	.align		4
.L_15:
        /*0058*/ 	.byte	0x04, 0x1e
        /*005a*/ 	.short	(.L_17 - .L_16)
.L_16:
        /*005c*/ 	.word	0x00000000


	//----- nvinfo : EIATTR_CBANK_PARAM_SIZE
	.align		4
.L_17:
        /*0060*/ 	.byte	0x03, 0x19
        /*0062*/ 	.short	0x0018


	//----- nvinfo : EIATTR_PARAM_CBANK
	.align		4
        /*0064*/ 	.byte	0x04, 0x0a
        /*0066*/ 	.short	(.L_19 - .L_18)
	.align		4
.L_18:
        /*0068*/ 	.word	index@(.nv.constant0._Z16findFirstIndicesPiiS_)
        /*006c*/ 	.short	0x0380
        /*006e*/ 	.short	0x0018


	//----- nvinfo : EIATTR_SW_WAR
	.align		4
.L_19:
        /*0070*/ 	.byte	0x04, 0x36
        /*0072*/ 	.short	(.L_21 - .L_20)
.L_20:
        /*0074*/ 	.word	0x00000008
.L_21:


//--------------------- .nv.callgraph             --------------------------
	.section	.nv.callgraph,"",@"SHT_CUDA_CALLGRAPH"
	.align	4
	.sectionentsize	8
	.align		4
        /*0000*/ 	.word	0x00000000
	.align		4
        /*0004*/ 	.word	0xffffffff
	.align		4
        /*0008*/ 	.word	0x00000000
	.align		4
        /*000c*/ 	.word	0xfffffffe
	.align		4
        /*0010*/ 	.word	0x00000000
	.align		4
        /*0014*/ 	.word	0xfffffffd
	.align		4
        /*0018*/ 	.word	0x00000000
	.align		4
        /*001c*/ 	.word	0xfffffffc


//--------------------- .text._Z16findFirstIndicesPiiS_ --------------------------
	.section	.text._Z16findFirstIndicesPiiS_,"ax",@progbits
	.align	128
        .global         _Z16findFirstIndicesPiiS_
        .type           _Z16findFirstIndicesPiiS_,@function
        .size           _Z16findFirstIndicesPiiS_,(.L_x_4 - _Z16findFirstIndicesPiiS_)
        .other          _Z16findFirstIndicesPiiS_,@"STO_CUDA_ENTRY STV_DEFAULT"
_Z16findFirstIndicesPiiS_:
.text._Z16findFirstIndicesPiiS_:
[----:B------:R-:W-:Y:S01]  /*0000*/  LDC R1, c[0x0][0x37c] ;  /* 0x0000df00ff017b82 */ /* 0x000fe20000000800 */
[----:B------:R-:W0:Y:S07]  /*0010*/  S2R R0, SR_TID.X ;  /* 0x0000000000007919 */ /* 0x000e2e0000002100 */
[----:B------:R-:W0:Y:S01]  /*0020*/  S2UR UR4, SR_CTAID.X ;  /* 0x00000000000479c3 */ /* 0x000e220000002500 */
[----:B------:R-:W1:Y:S07]  /*0030*/  LDCU UR5, c[0x0][0x388] ;  /* 0x00007100ff0577ac */ /* 0x000e6e0008000800 */
[----:B------:R-:W0:Y:S02]  /*0040*/  LDC R5, c[0x0][0x360] ;  /* 0x0000d800ff057b82 */ /* 0x000e240000000800 */
[----:B0-----:R-:W-:-:S05]  /*0050*/  IMAD R5, R5, UR4, R0 ;  /* 0x0000000405057c24 */ /* 0x001fca000f8e0200 */
[----:B-1----:R-:W-:-:S13]  /*0060*/  ISETP.GT.AND P0, PT, R5, UR5, PT ;  /* 0x0000000505007c0c */ /* 0x002fda000bf04270 */
[----:B------:R-:W-:Y:S05]  /*0070*/  @P0 EXIT ;  /* 0x000000000000094d */ /* 0x000fea0003800000 */
[----:B------:R-:W-:Y:S01]  /*0080*/  ISETP.NE.AND P0, PT, R5, RZ, PT ;  /* 0x000000ff0500720c */ /* 0x000fe20003f05270 */
[----:B------:R-:W0:Y:S01]  /*0090*/  LDCU.64 UR4, c[0x0][0x358] ;  /* 0x00006b00ff0477ac */ /* 0x000e220008000a00 */
[----:B------:R-:W-:Y:S11]  /*00a0*/  BSSY.RECONVERGENT B0, `(.L_x_0) ;  /* 0x0000008000007945 */ /* 0x000ff60003800200 */
[----:B------:R-:W-:Y:S05]  /*00b0*/  @!P0 BRA `(.L_x_1) ;  /* 0x0000000000188947 */ /* 0x000fea0003800000 */
[----:B------:R-:W1:Y:S02]  /*00c0*/  LDC.64 R2, c[0x0][0x380] ;  /* 0x0000e000ff027b82 */ /* 0x000e640000000a00 */
[----:B-1----:R-:W-:-:S05]  /*00d0*/  IMAD.WIDE R2, R5, 0x4, R2 ;  /* 0x0000000405027825 */ /* 0x002fca00078e0202 */
[----:B0-----:R-:W2:Y:S04]  /*00e0*/  LDG.E R0, desc[UR4][R2.64] ;  /* 0x0000000402007981 */ /* 0x001ea8000c1e1900 */
[----:B------:R-:W2:Y:S02]  /*00f0*/  LDG.E R7, desc[UR4][R2.64+-0x4] ;  /* 0xfffffc0402077981 */ /* 0x000ea4000c1e1900 */
[----:B--2---:R-:W-:-:S13]  /*0100*/  ISETP.NE.AND P0, PT, R0, R7, PT ;  /* 0x000000070000720c */ /* 0x004fda0003f05270 */
[----:B------:R-:W-:Y:S05]  /*0110*/  @!P0 BRA `(.L_x_2) ;  /* 0x0000000000148947 */ /* 0x000fea0003800000 */
.L_x_1:
[----:B0-----:R-:W-:Y:S05]  /*0120*/  BSYNC.RECONVERGENT B0 ;  /* 0x0000000000007941 */ /* 0x001fea0003800200 */
.L_x_0:
[----:B------:R-:W0:Y:S02]  /*0130*/  LDC.64 R2, c[0x0][0x390] ;  /* 0x0000e400ff027b82 */ /* 0x000e240000000a00 */
[----:B0-----:R-:W-:-:S05]  /*0140*/  IMAD.WIDE R2, R5, 0x4, R2 ;  /* 0x0000000405027825 */ /* 0x001fca00078e0202 */
[----:B------:R-:W-:Y:S01]  /*0150*/  STG.E desc[UR4][R2.64], R5 ;  /* 0x0000000502007986 */ /* 0x000fe2000c101904 */
[----:B------:R-:W-:Y:S05]  /*0160*/  EXIT ;  /* 0x000000000000794d */ /* 0x000fea0003800000 */
.L_x_2:
[----:B------:R-:W0:Y:S01]  /*0170*/  LDC.64 R2, c[0x0][0x390] ;  /* 0x0000e400ff027b82 */ /* 0x000e220000000a00 */
[----:B------:R-:W-:Y:S01]  /*0180*/  MOV R7, 0xffffffff ;  /* 0xffffffff00077802 */ /* 0x000fe20000000f00 */
[----:B0-----:R-:W-:-:S05]  /*0190*/  IMAD.WIDE R2, R5, 0x4, R2 ;  /* 0x0000000405027825 */ /* 0x001fca00078e0202 */
[----:B------:R-:W-:Y:S01]  /*01a0*/  STG.E desc[UR4][R2.64], R7 ;  /* 0x0000000702007986 */ /* 0x000fe2000c101904 */
[----:B------:R-:W-:Y:S05]  /*01b0*/  EXIT ;  /* 0x000000000000794d */ /* 0x000fea0003800000 */
.L_x_3:
[----:B------:R-:W-:-:S00]  /*01c0*/  BRA `(.L_x_3) ;  /* 0xfffffffc00fc7947 */ /* 0x000fc0000383ffff */
[----:B------:R-:W-:-:S00]  /*01d0*/  NOP ;  /* 0x0000000000007918 */ /* 0x000fc00000000000 */
        /* <DEDUP_REMOVED lines=10> */
.L_x_4:


//--------------------- .nv.shared.reserved.0     --------------------------
	.section	.nv.shared.reserved.0,"aw",@nobits
	.weak		__nv_reservedSMEM_offset_0_alias
	.size		__nv_reservedSMEM_offset_0_alias, 0, 64
	.other		__nv_reservedSMEM_offset_0_alias,@"STO_CUDA_RESERVED_SHARED STV_DEFAULT"
__nv_reservedSMEM_offset_0_alias:
	.zero		0
	.zero		64


//--------------------- .nv.constant0._Z16findFirstIndicesPiiS_ --------------------------
	.section	.nv.constant0._Z16findFirstIndicesPiiS_,"a",@progbits
	.sectionflags	@""
	.align	4
.nv.constant0._Z16findFirstIndicesPiiS_:
	.zero		920


//--------------------- SYMBOLS --------------------------

	.type		.nv.reservedSmem.offset0,@object
	.size		.nv.reservedSmem.offset0,0x4
